	.headerflags	@"EF_CUDA_TEXMODE_UNIFIED EF_CUDA_64BIT_ADDRESS EF_CUDA_ACCELERATORS EF_CUDA_SM90 EF_CUDA_VIRTUAL_SM(EF_CUDA_SM90)"
	.elftype	@"ET_EXEC"


//--------------------- .nv.info                  --------------------------
	.section	.nv.info,"",@"SHT_CUDA_INFO"
	.align	4


	//----- nvinfo : EIATTR_REGCOUNT
	.align		4
        /*0000*/ 	.byte	0x04, 0x2f
        /*0002*/ 	.short	(.L_1 - .L_0)
	.align		4
.L_0:
        /*0004*/ 	.word	index@(triton_poi_fused_addmm_10)
        /*0008*/ 	.word	0x0000000c


	//----- nvinfo : EIATTR_MIN_STACK_SIZE
	.align		4
.L_1:
        /*000c*/ 	.byte	0x04, 0x12
        /*000e*/ 	.short	(.L_3 - .L_2)
	.align		4
.L_2:
        /*0010*/ 	.word	index@(triton_poi_fused_addmm_10)
        /*0014*/ 	.word	0x00000000


	//----- nvinfo : EIATTR_FRAME_SIZE
	.align		4
.L_3:
        /*0018*/ 	.byte	0x04, 0x11
        /*001a*/ 	.short	(.L_5 - .L_4)
	.align		4
.L_4:
        /*001c*/ 	.word	index@(triton_poi_fused_addmm_10)
        /*0020*/ 	.word	0x00000000


	//----- nvinfo : EIATTR_MIN_STACK_SIZE
	.align		4
.L_5:
        /*0024*/ 	.byte	0x04, 0x12
        /*0026*/ 	.short	(.L_7 - .L_6)
	.align		4
.L_6:
        /*0028*/ 	.word	index@(triton_poi_fused_addmm_10)
        /*002c*/ 	.word	0x00000000
.L_7:


//--------------------- .nv.info.triton_poi_fused_addmm_10 --------------------------
	.section	.nv.info.triton_poi_fused_addmm_10,"",@"SHT_CUDA_INFO"
	.sectionflags	@""
	.align	4


	//----- nvinfo : EIATTR_CUDA_API_VERSION
	.align		4
        /*0000*/ 	.byte	0x04, 0x37
        /*0002*/ 	.short	(.L_9 - .L_8)
.L_8:
        /*0004*/ 	.word	0x0000007c


	//----- nvinfo : EIATTR_KPARAM_INFO
	.align		4
.L_9:
        /*0008*/ 	.byte	0x04, 0x17
        /*000a*/ 	.short	(.L_11 - .L_10)
.L_10:
        /*000c*/ 	.word	0x00000000
        /*0010*/ 	.short	0x0002
        /*0012*/ 	.short	0x0010
        /*0014*/ 	.byte	0x00, 0xf0, 0x11, 0x00


	//----- nvinfo : EIATTR_KPARAM_INFO
	.align		4
.L_11:
        /*0018*/ 	.byte	0x04, 0x17
        /*001a*/ 	.short	(.L_13 - .L_12)
.L_12:
        /*001c*/ 	.word	0x00000000
        /*0020*/ 	.short	0x0001
        /*0022*/ 	.short	0x0008
        /*0024*/ 	.byte	0x00, 0xf4, 0x21, 0x00


	//----- nvinfo : EIATTR_KPARAM_INFO
	.align		4
.L_13:
        /*0028*/ 	.byte	0x04, 0x17
        /*002a*/ 	.short	(.L_15 - .L_14)
.L_14:
        /*002c*/ 	.word	0x00000000
        /*0030*/ 	.short	0x0000
        /*0032*/ 	.short	0x0000
        /*0034*/ 	.byte	0x00, 0xf4, 0x21, 0x00


	//----- nvinfo : EIATTR_SPARSE_MMA_MASK
	.align		4
.L_15:
        /*0038*/ 	.byte	0x03, 0x50
        /*003a*/ 	.short	0x0000


	//----- nvinfo : EIATTR_MAXREG_COUNT
	.align		4
        /*003c*/ 	.byte	0x03, 0x1b
        /*003e*/ 	.short	0x00ff


	//----- nvinfo : EIATTR_EXIT_INSTR_OFFSETS
	.align		4
        /*0040*/ 	.byte	0x04, 0x1c
        /*0042*/ 	.short	(.L_17 - .L_16)


	//   ....[0]....
.L_16:
        /*0044*/ 	.word	0x00000100


	//   ....[1]....
        /*0048*/ 	.word	0x00000120


	//----- nvinfo : EIATTR_REQNTID
	.align		4
.L_17:
        /*004c*/ 	.byte	0x04, 0x10
        /*004e*/ 	.short	(.L_19 - .L_18)
.L_18:
        /*0050*/ 	.word	0x00000020
        /*0054*/ 	.word	0x00000001
        /*0058*/ 	.word	0x00000001


	//----- nvinfo : EIATTR_CBANK_PARAM_SIZE
	.align		4
.L_19:
        /*005c*/ 	.byte	0x03, 0x19
        /*005e*/ 	.short	0x0014


	//----- nvinfo : EIATTR_PARAM_CBANK
	.align		4
        /*0060*/ 	.byte	0x04, 0x0a
        /*0062*/ 	.short	(.L_21 - .L_20)
	.align		4
.L_20:
        /*0064*/ 	.word	index@(.nv.constant0.triton_poi_fused_addmm_10)
        /*0068*/ 	.short	0x0210
        /*006a*/ 	.short	0x0014


	//----- nvinfo : EIATTR_SW_WAR
	.align		4
.L_21:
        /*006c*/ 	.byte	0x04, 0x36
        /*006e*/ 	.short	(.L_23 - .L_22)
.L_22:
        /*0070*/ 	.word	0x00000008
.L_23:


//--------------------- .nv.callgraph             --------------------------
	.section	.nv.callgraph,"",@"SHT_CUDA_CALLGRAPH"
	.align	4
	.sectionentsize	8
	.align		4
        /*0000*/ 	.word	0x00000000
	.align		4
        /*0004*/ 	.word	0xffffffff
	.align		4
        /*0008*/ 	.word	0x00000000
	.align		4
        /*000c*/ 	.word	0xfffffffe
	.align		4
        /*0010*/ 	.word	0x00000000
	.align		4
        /*0014*/ 	.word	0xfffffffd
	.align		4
        /*0018*/ 	.word	0x00000000
	.align		4
        /*001c*/ 	.word	0xfffffffc


//--------------------- .text.triton_poi_fused_addmm_10 --------------------------
	.section	.text.triton_poi_fused_addmm_10,"ax",@progbits
	.align	128
        .global         triton_poi_fused_addmm_10
        .type           triton_poi_fused_addmm_10,@function
        .size           triton_poi_fused_addmm_10,(.L_x_1 - triton_poi_fused_addmm_10)
        .other          triton_poi_fused_addmm_10,@"STO_CUDA_ENTRY STV_DEFAULT"
triton_poi_fused_addmm_10:
.text.triton_poi_fused_addmm_10:
[----:B------:R-:W0:Y:S02]  /*0000*/  LDC R1, c[0x0][0x28] ;  /* 0x00000a00ff017b82 */ /* 0x000e240000000800 */
[----:B------:R-:W1:Y:S01]  /*0010*/  S2R R6, SR_TID.X ;  /* 0x0000000000067919 */ /* 0x000e620000002100 */
[----:B------:R-:W2:Y:S01]  /*0020*/  LDC.64 R2, c[0x0][0x210] ;  /* 0x00008400ff027b82 */ /* 0x000ea20000000a00 */
[----:B------:R-:W-:Y:S01]  /*0030*/  IMAD.MOV.U32 R9, RZ, RZ, RZ ;  /* 0x000000ffff097224 */ /* 0x000fe200078e00ff */
[----:B------:R-:W-:Y:S01]  /*0040*/  ULDC.64 UR4, c[0x0][0x208] ;  /* 0x0000820000047ab9 */ /* 0x000fe20000000a00 */
[----:B------:R-:W3:Y:S01]  /*0050*/  S2R R7, SR_CTAID.X ;  /* 0x0000000000077919 */ /* 0x000ee20000002500 */
[----:B-1----:R-:W-:-:S05]  /*0060*/  LOP3.LUT R0, R6, 0xf, RZ, 0xc0, !PT ;  /* 0x0000000f06007812 */ /* 0x002fca00078ec0ff */
[----:B---3--:R-:W-:-:S05]  /*0070*/  IMAD R7, R7, 0x10, R0 ;  /* 0x0000001007077824 */ /* 0x008fca00078e0200 */
[C---:B------:R-:W-:Y:S02]  /*0080*/  ISETP.GE.AND P0, PT, R7.reuse, 0x10, PT ;  /* 0x000000100700780c */ /* 0x040fe40003f06270 */
[----:B------:R-:W-:-:S05]  /*0090*/  SHF.L.U32 R5, R7, 0x4, RZ ;  /* 0x0000000407057819 */ /* 0x000fca00000006ff */
[----:B--2---:R-:W-:Y:S02]  /*00a0*/  IMAD.WIDE R2, R5, 0x4, R2 ;  /* 0x0000000405027825 */ /* 0x004fe400078e0202 */
[----:B------:R-:W1:Y:S04]  /*00b0*/  LDC.64 R4, c[0x0][0x218] ;  /* 0x00008600ff047b82 */ /* 0x000e680000000a00 */
[----:B------:R2:W5:Y:S01]  /*00c0*/  @!P0 LDG.E.EL R9, desc[UR4][R2.64+0x30] ;  /* 0x0000300402098981 */ /* 0x000562000c2e1900 */
[----:B------:R-:W-:-:S04]  /*00d0*/  LOP3.LUT P0, RZ, R6, 0x10, RZ, 0xc0, !PT ;  /* 0x0000001006ff7812 */ /* 0x000fc8000780c0ff */
[C---:B------:R-:W-:Y:S01]  /*00e0*/  ISETP.LT.AND P0, PT, R7.reuse, 0x10, !P0 ;  /* 0x000000100700780c */ /* 0x040fe20004701270 */
[----:B-1----:R-:W-:-:S12]  /*00f0*/  IMAD.WIDE R4, R7, 0x4, R4 ;  /* 0x0000000407047825 */ /* 0x002fd800078e0204 */
[----:B--2---:R-:W-:Y:S05]  /*0100*/  @!P0 EXIT ;  /* 0x000000000000894d */ /* 0x004fea0003800000 */
[----:B-----5:R-:W-:Y:S01]  /*0110*/  STG.E desc[UR4][R4.64], R9 ;  /* 0x0000000904007986 */ /* 0x020fe2000c101904 */
[----:B------:R-:W-:Y:S05]  /*0120*/  EXIT ;  /* 0x000000000000794d */ /* 0x000fea0003800000 */
.L_x_0:
[----:B------:R-:W-:-:S00]  /*0130*/  BRA `(.L_x_0) ;  /* 0xfffffffc00fc7947 */ /* 0x000fc0000383ffff */
[----:B------:R-:W-:-:S00]  /*0140*/  NOP ;  /* 0x0000000000007918 */ /* 0x000fc00000000000 */
        /* <DEDUP_REMOVED lines=11> */
.L_x_1:


//--------------------- .nv.constant0.triton_poi_fused_addmm_10 --------------------------
	.section	.nv.constant0.triton_poi_fused_addmm_10,"a",@progbits
	.sectionflags	@""
	.align	4
.nv.constant0.triton_poi_fused_addmm_10:
	.zero		548
